//
// Generated by NVIDIA NVVM Compiler
//
// Compiler Build ID: CL-36424714
// Cuda compilation tools, release 13.0, V13.0.88
// Based on NVVM 20.0.0
//

.version 9.0
.target sm_100
.address_size 64

	// .globl	_Z19step_kernel_mod_deviifPKfPf

.visible .entry _Z19step_kernel_mod_deviifPKfPf(
	.param .u32 _Z19step_kernel_mod_deviifPKfPf_param_0,
	.param .u32 _Z19step_kernel_mod_deviifPKfPf_param_1,
	.param .f32 _Z19step_kernel_mod_deviifPKfPf_param_2,
	.param .u64 .ptr .align 1 _Z19step_kernel_mod_deviifPKfPf_param_3,
	.param .u64 .ptr .align 1 _Z19step_kernel_mod_deviifPKfPf_param_4
)
{
	.reg .pred 	%p<8>;
	.reg .b32 	%r<21>;
	.reg .b32 	%f<14>;
	.reg .b64 	%rd<12>;

	ld.param.u32 	%r4, [_Z19step_kernel_mod_deviifPKfPf_param_0];
	ld.param.u32 	%r5, [_Z19step_kernel_mod_deviifPKfPf_param_1];
	ld.param.f32 	%f1, [_Z19step_kernel_mod_deviifPKfPf_param_2];
	ld.param.u64 	%rd1, [_Z19step_kernel_mod_deviifPKfPf_param_3];
	ld.param.u64 	%rd2, [_Z19step_kernel_mod_deviifPKfPf_param_4];
	mov.u32 	%r7, %ctaid.x;
	mov.u32 	%r8, %ntid.x;
	mov.u32 	%r9, %tid.x;
	mad.lo.s32 	%r10, %r7, %r8, %r9;
	mov.u32 	%r11, %ctaid.y;
	mov.u32 	%r12, %ntid.y;
	mov.u32 	%r13, %tid.y;
	mad.lo.s32 	%r14, %r11, %r12, %r13;
	setp.lt.s32 	%p1, %r10, 1;
	add.s32 	%r15, %r4, -1;
	setp.ge.s32 	%p2, %r10, %r15;
	or.pred  	%p3, %p1, %p2;
	setp.eq.s32 	%p4, %r14, 0;
	or.pred  	%p5, %p4, %p3;
	add.s32 	%r16, %r5, -1;
	setp.ge.s32 	%p6, %r14, %r16;
	or.pred  	%p7, %p5, %p6;
	@%p7 bra 	$L__BB0_2;
	cvta.to.global.u64 	%rd3, %rd1;
	cvta.to.global.u64 	%rd4, %rd2;
	mul.lo.s32 	%r17, %r14, %r4;
	add.s32 	%r18, %r17, %r10;
	sub.s32 	%r19, %r17, %r4;
	add.s32 	%r20, %r19, %r10;
	mul.wide.s32 	%rd5, %r18, 4;
	add.s64 	%rd6, %rd3, %rd5;
	ld.global.f32 	%f2, [%rd6+-4];
	ld.global.f32 	%f3, [%rd6];
	add.f32 	%f4, %f3, %f3;
	sub.f32 	%f5, %f2, %f4;
	ld.global.f32 	%f6, [%rd6+4];
	add.f32 	%f7, %f6, %f5;
	mul.wide.s32 	%rd7, %r20, 4;
	add.s64 	%rd8, %rd3, %rd7;
	ld.global.f32 	%f8, [%rd8];
	sub.f32 	%f9, %f8, %f4;
	mul.wide.s32 	%rd9, %r4, 4;
	add.s64 	%rd10, %rd6, %rd9;
	ld.global.f32 	%f10, [%rd10];
	add.f32 	%f11, %f10, %f9;
	add.f32 	%f12, %f7, %f11;
	fma.rn.f32 	%f13, %f1, %f12, %f3;
	add.s64 	%rd11, %rd4, %rd5;
	st.global.f32 	[%rd11], %f13;
$L__BB0_2:
	ret;

}


// ===== COMPILED SASS (sm_100) =====

	.target	sm_100

	.elftype	@"ET_EXEC"


//--------------------- .note.nv.tkinfo           --------------------------
	.section	.note.nv.tkinfo,"",@"SHT_NOTE"
	.sectionflags	@"SHF_NOTE_NV_TKINFO"
	.tkinfo
        /*0018*/ 	.word	0x00000002
        /*0030*/ 	.string	""
        /*0030*/ 	.string	"ptxas"
        /*0030*/ 	.string	"Cuda compilation tools, release 13.0, V13.0.88"
        /*0030*/ 	.string	"Build cuda_13.0.r13.0/compiler.36424714_0"
        /*0030*/ 	.string	"-arch sm_100 -m 64 "



//--------------------- .note.nv.cuinfo           --------------------------
	.section	.note.nv.cuinfo,"",@"SHT_NOTE"
	.sectionflags	@"SHF_NOTE_NV_CUINFO"
        /*0018*/ 	.short	0x0002
        /*001a*/ 	.short	0x0064
        /*001c*/ 	.short	0x0082
	.zero		2


//--------------------- .nv.info                  --------------------------
	.section	.nv.info,"",@"SHT_CUDA_INFO"
	.align	4


	//----- nvinfo : EIATTR_REGCOUNT
	.align		4
        /*0000*/ 	.byte	0x04, 0x2f
        /*0002*/ 	.short	(.L_1 - .L_0)
	.align		4
.L_0:
        /*0004*/ 	.word	index@(_Z19step_kernel_mod_deviifPKfPf)
        /*0008*/ 	.word	0x00000012


	//----- nvinfo : EIATTR_FRAME_SIZE
	.align		4
.L_1:
        /*000c*/ 	.byte	0x04, 0x11
        /*000e*/ 	.short	(.L_3 - .L_2)
	.align		4
.L_2:
        /*0010*/ 	.word	index@(_Z19step_kernel_mod_deviifPKfPf)
        /*0014*/ 	.word	0x00000000


	//----- nvinfo : EIATTR_MIN_STACK_SIZE
	.align		4
.L_3:
        /*0018*/ 	.byte	0x04, 0x12
        /*001a*/ 	.short	(.L_5 - .L_4)
	.align		4
.L_4:
        /*001c*/ 	.word	index@(_Z19step_kernel_mod_deviifPKfPf)
        /*0020*/ 	.word	0x00000000
.L_5:


//--------------------- .nv.compat                --------------------------
	.section	.nv.compat,"",@"SHT_CUDA_COMPAT_INFO"
	.align	4
        /*0000*/ 	.byte	0x02, 0x09, 0x00, 0x00, 0x02, 0x02, 0x01, 0x00, 0x02, 0x05, 0x05, 0x00, 0x03, 0x07, 0x01, 0x01
        /*0010*/ 	.byte	0x02, 0x03, 0x00, 0x00, 0x02, 0x06, 0x01, 0x00, 0x04, 0x0b, 0x08, 0x00, 0x09, 0x00, 0x00, 0x00
        /*0020*/ 	.byte	0x00, 0x00, 0x00, 0x00


//--------------------- .nv.info._Z19step_kernel_mod_deviifPKfPf --------------------------
	.section	.nv.info._Z19step_kernel_mod_deviifPKfPf,"",@"SHT_CUDA_INFO"
	.sectionflags	@""
	.align	4


	//----- nvinfo : EIATTR_CUDA_API_VERSION
	.align		4
        /*0000*/ 	.byte	0x04, 0x37
        /*0002*/ 	.short	(.L_7 - .L_6)
.L_6:
        /*0004*/ 	.word	0x00000082


	//----- nvinfo : EIATTR_KPARAM_INFO
	.align		4
.L_7:
        /*0008*/ 	.byte	0x04, 0x17
        /*000a*/ 	.short	(.L_9 - .L_8)
.L_8:
        /*000c*/ 	.word	0x00000000
        /*0010*/ 	.short	0x0004
        /*0012*/ 	.short	0x0018
        /*0014*/ 	.byte	0x00, 0xf5, 0x21, 0x00


	//----- nvinfo : EIATTR_KPARAM_INFO
	.align		4
.L_9:
        /*0018*/ 	.byte	0x04, 0x17
        /*001a*/ 	.short	(.L_11 - .L_10)
.L_10:
        /*001c*/ 	.word	0x00000000
        /*0020*/ 	.short	0x0003
        /*0022*/ 	.short	0x0010
        /*0024*/ 	.byte	0x00, 0xf5, 0x21, 0x00


	//----- nvinfo : EIATTR_KPARAM_INFO
	.align		4
.L_11:
        /*0028*/ 	.byte	0x04, 0x17
        /*002a*/ 	.short	(.L_13 - .L_12)
.L_12:
        /*002c*/ 	.word	0x00000000
        /*0030*/ 	.short	0x0002
        /*0032*/ 	.short	0x0008
        /*0034*/ 	.byte	0x00, 0xf0, 0x11, 0x00


	//----- nvinfo : EIATTR_KPARAM_INFO
	.align		4
.L_13:
        /*0038*/ 	.byte	0x04, 0x17
        /*003a*/ 	.short	(.L_15 - .L_14)
.L_14:
        /*003c*/ 	.word	0x00000000
        /*0040*/ 	.short	0x0001
        /*0042*/ 	.short	0x0004
        /*0044*/ 	.byte	0x00, 0xf0, 0x11, 0x00


	//----- nvinfo : EIATTR_KPARAM_INFO
	.align		4
.L_15:
        /*0048*/ 	.byte	0x04, 0x17
        /*004a*/ 	.short	(.L_17 - .L_16)
.L_16:
        /*004c*/ 	.word	0x00000000
        /*0050*/ 	.short	0x0000
        /*0052*/ 	.short	0x0000
        /*0054*/ 	.byte	0x00, 0xf0, 0x11, 0x00


	//----- nvinfo : EIATTR_SPARSE_MMA_MASK
	.align		4
.L_17:
        /*0058*/ 	.byte	0x03, 0x50
        /*005a*/ 	.short	0x0000


	//----- nvinfo : EIATTR_MAXREG_COUNT
	.align		4
        /*005c*/ 	.byte	0x03, 0x1b
        /*005e*/ 	.short	0x00ff


	//----- nvinfo : EIATTR_MERCURY_ISA_VERSION
	.align		4
        /*0060*/ 	.byte	0x03, 0x5f
        /*0062*/ 	.short	0x0101


	//----- nvinfo : EIATTR_VRC_CTA_INIT_COUNT
	.align		4
        /*0064*/ 	.byte	0x02, 0x4a
	.zero		1
	.zero		1


	//----- nvinfo : EIATTR_EXIT_INSTR_OFFSETS
	.align		4
        /*0068*/ 	.byte	0x04, 0x1c
        /*006a*/ 	.short	(.L_19 - .L_18)


	//   ....[0]....
.L_18:
        /*006c*/ 	.word	0x00000100


	//   ....[1]....
        /*0070*/ 	.word	0x00000290


	//----- nvinfo : EIATTR_CBANK_PARAM_SIZE
	.align		4
.L_19:
        /*0074*/ 	.byte	0x03, 0x19
        /*0076*/ 	.short	0x0020


	//----- nvinfo : EIATTR_PARAM_CBANK
	.align		4
        /*0078*/ 	.byte	0x04, 0x0a
        /*007a*/ 	.short	(.L_21 - .L_20)
	.align		4
.L_20:
        /*007c*/ 	.word	index@(.nv.constant0._Z19step_kernel_mod_deviifPKfPf)
        /*0080*/ 	.short	0x0380
        /*0082*/ 	.short	0x0020


	//----- nvinfo : EIATTR_SW_WAR
	.align		4
.L_21:
        /*0084*/ 	.byte	0x04, 0x36
        /*0086*/ 	.short	(.L_23 - .L_22)
.L_22:
        /*0088*/ 	.word	0x00000008
.L_23:


//--------------------- .nv.callgraph             --------------------------
	.section	.nv.callgraph,"",@"SHT_CUDA_CALLGRAPH"
	.align	4
	.sectionentsize	8
	.align		4
        /*0000*/ 	.word	0x00000000
	.align		4
        /*0004*/ 	.word	0xffffffff
	.align		4
        /*0008*/ 	.word	0x00000000
	.align		4
        /*000c*/ 	.word	0xfffffffe
	.align		4
        /*0010*/ 	.word	0x00000000
	.align		4
        /*0014*/ 	.word	0xfffffffd
	.align		4
        /*0018*/ 	.word	0x00000000
	.align		4
        /*001c*/ 	.word	0xfffffffc


//--------------------- .text._Z19step_kernel_mod_deviifPKfPf --------------------------
	.section	.text._Z19step_kernel_mod_deviifPKfPf,"ax",@progbits
	.align	128
        .global         _Z19step_kernel_mod_deviifPKfPf
        .type           _Z19step_kernel_mod_deviifPKfPf,@function
        .size           _Z19step_kernel_mod_deviifPKfPf,(.L_x_1 - _Z19step_kernel_mod_deviifPKfPf)
        .other          _Z19step_kernel_mod_deviifPKfPf,@"STO_CUDA_ENTRY STV_DEFAULT"
_Z19step_kernel_mod_deviifPKfPf:
.text._Z19step_kernel_mod_deviifPKfPf:
[----:B------:R-:W-:Y:S01]  /*0000*/  LDC R1, c[0x0][0x37c] ;  /* 0x0000df00ff017b82 */ /* 0x000fe20000000800 */
[----:B------:R-:W0:Y:S07]  /*0010*/  S2R R0, SR_TID.X ;  /* 0x0000000000007919 */ /* 0x000e2e0000002100 */
[----:B------:R-:W0:Y:S01]  /*0020*/  S2UR UR4, SR_CTAID.X ;  /* 0x00000000000479c3 */ /* 0x000e220000002500 */
[----:B------:R-:W1:Y:S07]  /*0030*/  S2R R4, SR_TID.Y ;  /* 0x0000000000047919 */ /* 0x000e6e0000002200 */
[----:B------:R-:W0:Y:S08]  /*0040*/  LDC R5, c[0x0][0x360] ;  /* 0x0000d800ff057b82 */ /* 0x000e300000000800 */
[----:B------:R-:W2:Y:S08]  /*0050*/  LDC.64 R2, c[0x0][0x380] ;  /* 0x0000e000ff027b82 */ /* 0x000eb00000000a00 */
[----:B------:R-:W1:Y:S08]  /*0060*/  S2UR UR5, SR_CTAID.Y ;  /* 0x00000000000579c3 */ /* 0x000e700000002600 */
[----:B------:R-:W1:Y:S01]  /*0070*/  LDC R9, c[0x0][0x364] ;  /* 0x0000d900ff097b82 */ /* 0x000e620000000800 */
[----:B0-----:R-:W-:Y:S01]  /*0080*/  IMAD R5, R5, UR4, R0 ;  /* 0x0000000405057c24 */ /* 0x001fe2000f8e0200 */
[----:B--2---:R-:W-:-:S04]  /*0090*/  IADD3 R0, PT, PT, R2, -0x1, RZ ;  /* 0xffffffff02007810 */ /* 0x004fc80007ffe0ff */
[----:B------:R-:W-:Y:S02]  /*00a0*/  ISETP.GE.AND P0, PT, R5, R0, PT ;  /* 0x000000000500720c */ /* 0x000fe40003f06270 */
[----:B------:R-:W-:Y:S02]  /*00b0*/  IADD3 R0, PT, PT, R3, -0x1, RZ ;  /* 0xffffffff03007810 */ /* 0x000fe40007ffe0ff */
[----:B------:R-:W-:Y:S01]  /*00c0*/  ISETP.LT.OR P0, PT, R5, 0x1, P0 ;  /* 0x000000010500780c */ /* 0x000fe20000701670 */
[----:B-1----:R-:W-:-:S05]  /*00d0*/  IMAD R9, R9, UR5, R4 ;  /* 0x0000000509097c24 */ /* 0x002fca000f8e0204 */
[----:B------:R-:W-:-:S04]  /*00e0*/  ISETP.EQ.OR P0, PT, R9, RZ, P0 ;  /* 0x000000ff0900720c */ /* 0x000fc80000702670 */
[----:B------:R-:W-:-:S13]  /*00f0*/  ISETP.GE.OR P0, PT, R9, R0, P0 ;  /* 0x000000000900720c */ /* 0x000fda0000706670 */
[----:B------:R-:W-:Y:S05]  /*0100*/  @P0 EXIT ;  /* 0x000000000000094d */ /* 0x000fea0003800000 */
[----:B------:R-:W0:Y:S01]  /*0110*/  LDC.64 R6, c[0x0][0x390] ;  /* 0x0000e400ff067b82 */ /* 0x000e220000000a00 */
[----:B------:R-:W1:Y:S01]  /*0120*/  LDCU.64 UR4, c[0x0][0x358] ;  /* 0x00006b00ff0477ac */ /* 0x000e620008000a00 */
[CC--:B------:R-:W-:Y:S02]  /*0130*/  IMAD R0, R9.reuse, R2.reuse, -R2 ;  /* 0x0000000209007224 */ /* 0x0c0fe400078e0a02 */
[----:B------:R-:W-:Y:S01]  /*0140*/  IMAD R11, R9, R2, R5 ;  /* 0x00000002090b7224 */ /* 0x000fe200078e0205 */
[----:B------:R-:W2:Y:S02]  /*0150*/  LDCU UR6, c[0x0][0x388] ;  /* 0x00007100ff0677ac */ /* 0x000ea40008000800 */
[----:B------:R-:W-:Y:S01]  /*0160*/  IADD3 R3, PT, PT, R5, R0, RZ ;  /* 0x0000000005037210 */ /* 0x000fe20007ffe0ff */
[----:B------:R-:W3:Y:S01]  /*0170*/  LDC.64 R8, c[0x0][0x398] ;  /* 0x0000e600ff087b82 */ /* 0x000ee20000000a00 */
[----:B0-----:R-:W-:-:S04]  /*0180*/  IMAD.WIDE R4, R11, 0x4, R6 ;  /* 0x000000040b047825 */ /* 0x001fc800078e0206 */
[----:B------:R-:W-:Y:S01]  /*0190*/  IMAD.WIDE R6, R3, 0x4, R6 ;  /* 0x0000000403067825 */ /* 0x000fe200078e0206 */
[----:B-1----:R-:W4:Y:S03]  /*01a0*/  LDG.E R10, desc[UR4][R4.64] ;  /* 0x00000004040a7981 */ /* 0x002f26000c1e1900 */
[----:B------:R-:W-:Y:S01]  /*01b0*/  IMAD.WIDE R2, R2, 0x4, R4 ;  /* 0x0000000402027825 */ /* 0x000fe200078e0204 */
[----:B------:R-:W5:Y:S04]  /*01c0*/  LDG.E R0, desc[UR4][R4.64+-0x4] ;  /* 0xfffffc0404007981 */ /* 0x000f68000c1e1900 */
[----:B------:R-:W2:Y:S04]  /*01d0*/  LDG.E R6, desc[UR4][R6.64] ;  /* 0x0000000406067981 */ /* 0x000ea8000c1e1900 */
[----:B------:R-:W3:Y:S04]  /*01e0*/  LDG.E R15, desc[UR4][R4.64+0x4] ;  /* 0x00000404040f7981 */ /* 0x000ee8000c1e1900 */
[----:B------:R-:W3:Y:S01]  /*01f0*/  LDG.E R2, desc[UR4][R2.64] ;  /* 0x0000000402027981 */ /* 0x000ee2000c1e1900 */
[----:B----4-:R-:W-:-:S04]  /*0200*/  FADD R13, R10, R10 ;  /* 0x0000000a0a0d7221 */ /* 0x010fc80000000000 */
[----:B-----5:R-:W-:Y:S01]  /*0210*/  FADD R0, R0, -R13 ;  /* 0x8000000d00007221 */ /* 0x020fe20000000000 */
[----:B--2---:R-:W-:Y:S01]  /*0220*/  FADD R13, -R13, R6 ;  /* 0x000000060d0d7221 */ /* 0x004fe20000000100 */
[----:B---3--:R-:W-:-:S04]  /*0230*/  IMAD.WIDE R6, R11, 0x4, R8 ;  /* 0x000000040b067825 */ /* 0x008fc800078e0208 */
[----:B------:R-:W-:Y:S01]  /*0240*/  FADD R0, R0, R15 ;  /* 0x0000000f00007221 */ /* 0x000fe20000000000 */
[----:B------:R-:W-:-:S04]  /*0250*/  FADD R13, R13, R2 ;  /* 0x000000020d0d7221 */ /* 0x000fc80000000000 */
[----:B------:R-:W-:-:S04]  /*0260*/  FADD R13, R0, R13 ;  /* 0x0000000d000d7221 */ /* 0x000fc80000000000 */
[----:B------:R-:W-:-:S05]  /*0270*/  FFMA R13, R13, UR6, R10 ;  /* 0x000000060d0d7c23 */ /* 0x000fca000800000a */
[----:B------:R-:W-:Y:S01]  /*0280*/  STG.E desc[UR4][R6.64], R13 ;  /* 0x0000000d06007986 */ /* 0x000fe2000c101904 */
[----:B------:R-:W-:Y:S05]  /*0290*/  EXIT ;  /* 0x000000000000794d */ /* 0x000fea0003800000 */
.L_x_0:
[----:B------:R-:W-:-:S00]  /*02a0*/  BRA `(.L_x_0) ;  /* 0xfffffffc00fc7947 */ /* 0x000fc0000383ffff */
[----:B------:R-:W-:-:S00]  /*02b0*/  NOP ;  /* 0x0000000000007918 */ /* 0x000fc00000000000 */
        /* <DEDUP_REMOVED lines=12> */
.L_x_1:


//--------------------- .nv.shared.reserved.0     --------------------------
	.section	.nv.shared.reserved.0,"aw",@nobits
	.weak		__nv_reservedSMEM_offset_0_alias
	.size		__nv_reservedSMEM_offset_0_alias, 0, 64
	.other		__nv_reservedSMEM_offset_0_alias,@"STO_CUDA_RESERVED_SHARED STV_DEFAULT"
__nv_reservedSMEM_offset_0_alias:
	.zero		0
	.zero		64


//--------------------- .nv.constant0._Z19step_kernel_mod_deviifPKfPf --------------------------
	.section	.nv.constant0._Z19step_kernel_mod_deviifPKfPf,"a",@progbits
	.sectionflags	@""
	.align	4
.nv.constant0._Z19step_kernel_mod_deviifPKfPf:
	.zero		928


//--------------------- SYMBOLS --------------------------

	.type		.nv.reservedSmem.offset0,@object
	.size		.nv.reservedSmem.offset0,0x4
